	.headerflags	@"EF_CUDA_TEXMODE_UNIFIED EF_CUDA_64BIT_ADDRESS EF_CUDA_ACCELERATORS EF_CUDA_SM90 EF_CUDA_VIRTUAL_SM(EF_CUDA_SM90)"
	.elftype	@"ET_EXEC"


//--------------------- .nv.info                  --------------------------
	.section	.nv.info,"",@"SHT_CUDA_INFO"
	.align	4


	//----- nvinfo : EIATTR_REGCOUNT
	.align		4
        /*0000*/ 	.byte	0x04, 0x2f
        /*0002*/ 	.short	(.L_3 - .L_2)
	.align		4
.L_2:
        /*0004*/ 	.word	index@(triton_poi_fused__native_batch_norm_legit_no_training_convolution_relu_23)
        /*0008*/ 	.word	0x00000016


	//----- nvinfo : EIATTR_MIN_STACK_SIZE
	.align		4
.L_3:
        /*000c*/ 	.byte	0x04, 0x12
        /*000e*/ 	.short	(.L_5 - .L_4)
	.align		4
.L_4:
        /*0010*/ 	.word	index@(triton_poi_fused__native_batch_norm_legit_no_training_convolution_relu_23)
        /*0014*/ 	.word	0x00000000


	//----- nvinfo : EIATTR_FRAME_SIZE
	.align		4
.L_5:
        /*0018*/ 	.byte	0x04, 0x11
        /*001a*/ 	.short	(.L_7 - .L_6)
	.align		4
.L_6:
        /*001c*/ 	.word	index@(triton_poi_fused__native_batch_norm_legit_no_training_convolution_relu_23)
        /*0020*/ 	.word	0x00000000


	//----- nvinfo : EIATTR_MIN_STACK_SIZE
	.align		4
.L_7:
        /*0024*/ 	.byte	0x04, 0x12
        /*0026*/ 	.short	(.L_9 - .L_8)
	.align		4
.L_8:
        /*0028*/ 	.word	index@(triton_poi_fused__native_batch_norm_legit_no_training_convolution_relu_23)
        /*002c*/ 	.word	0x00000000
.L_9:


//--------------------- .nv.info.triton_poi_fused__native_batch_norm_legit_no_training_convolution_relu_23 --------------------------
	.section	.nv.info.triton_poi_fused__native_batch_norm_legit_no_training_convolution_relu_23,"",@"SHT_CUDA_INFO"
	.sectionflags	@""
	.align	4


	//----- nvinfo : EIATTR_CUDA_API_VERSION
	.align		4
        /*0000*/ 	.byte	0x04, 0x37
        /*0002*/ 	.short	(.L_11 - .L_10)
.L_10:
        /*0004*/ 	.word	0x0000007c


	//----- nvinfo : EIATTR_KPARAM_INFO
	.align		4
.L_11:
        /*0008*/ 	.byte	0x04, 0x17
        /*000a*/ 	.short	(.L_13 - .L_12)
.L_12:
        /*000c*/ 	.word	0x00000000
        /*0010*/ 	.short	0x0007
        /*0012*/ 	.short	0x0038
        /*0014*/ 	.byte	0x00, 0xf0, 0x11, 0x00


	//----- nvinfo : EIATTR_KPARAM_INFO
	.align		4
.L_13:
        /*0018*/ 	.byte	0x04, 0x17
        /*001a*/ 	.short	(.L_15 - .L_14)
.L_14:
        /*001c*/ 	.word	0x00000000
        /*0020*/ 	.short	0x0006
        /*0022*/ 	.short	0x0030
        /*0024*/ 	.byte	0x00, 0xf4, 0x21, 0x00


	//----- nvinfo : EIATTR_KPARAM_INFO
	.align		4
.L_15:
        /*0028*/ 	.byte	0x04, 0x17
        /*002a*/ 	.short	(.L_17 - .L_16)
.L_16:
        /*002c*/ 	.word	0x00000000
        /*0030*/ 	.short	0x0005
        /*0032*/ 	.short	0x0028
        /*0034*/ 	.byte	0x00, 0xf4, 0x21, 0x00


	//----- nvinfo : EIATTR_KPARAM_INFO
	.align		4
.L_17:
        /*0038*/ 	.byte	0x04, 0x17
        /*003a*/ 	.short	(.L_19 - .L_18)
.L_18:
        /*003c*/ 	.word	0x00000000
        /*0040*/ 	.short	0x0004
        /*0042*/ 	.short	0x0020
        /*0044*/ 	.byte	0x00, 0xf4, 0x21, 0x00


	//----- nvinfo : EIATTR_KPARAM_INFO
	.align		4
.L_19:
        /*0048*/ 	.byte	0x04, 0x17
        /*004a*/ 	.short	(.L_21 - .L_20)
.L_20:
        /*004c*/ 	.word	0x00000000
        /*0050*/ 	.short	0x0003
        /*0052*/ 	.short	0x0018
        /*0054*/ 	.byte	0x00, 0xf4, 0x21, 0x00


	//----- nvinfo : EIATTR_KPARAM_INFO
	.align		4
.L_21:
        /*0058*/ 	.byte	0x04, 0x17
        /*005a*/ 	.short	(.L_23 - .L_22)
.L_22:
        /*005c*/ 	.word	0x00000000
        /*0060*/ 	.short	0x0002
        /*0062*/ 	.short	0x0010
        /*0064*/ 	.byte	0x00, 0xf4, 0x21, 0x00


	//----- nvinfo : EIATTR_KPARAM_INFO
	.align		4
.L_23:
        /*0068*/ 	.byte	0x04, 0x17
        /*006a*/ 	.short	(.L_25 - .L_24)
.L_24:
        /*006c*/ 	.word	0x00000000
        /*0070*/ 	.short	0x0001
        /*0072*/ 	.short	0x0008
        /*0074*/ 	.byte	0x00, 0xf4, 0x21, 0x00


	//----- nvinfo : EIATTR_KPARAM_INFO
	.align		4
.L_25:
        /*0078*/ 	.byte	0x04, 0x17
        /*007a*/ 	.short	(.L_27 - .L_26)
.L_26:
        /*007c*/ 	.word	0x00000000
        /*0080*/ 	.short	0x0000
        /*0082*/ 	.short	0x0000
        /*0084*/ 	.byte	0x00, 0xf4, 0x21, 0x00


	//----- nvinfo : EIATTR_SPARSE_MMA_MASK
	.align		4
.L_27:
        /*0088*/ 	.byte	0x03, 0x50
        /*008a*/ 	.short	0x0000


	//----- nvinfo : EIATTR_MAXREG_COUNT
	.align		4
        /*008c*/ 	.byte	0x03, 0x1b
        /*008e*/ 	.short	0x00ff


	//----- nvinfo : EIATTR_EXIT_INSTR_OFFSETS
	.align		4
        /*0090*/ 	.byte	0x04, 0x1c
        /*0092*/ 	.short	(.L_29 - .L_28)


	//   ....[0]....
.L_28:
        /*0094*/ 	.word	0x000003b0


	//----- nvinfo : EIATTR_REQNTID
	.align		4
.L_29:
        /*0098*/ 	.byte	0x04, 0x10
        /*009a*/ 	.short	(.L_31 - .L_30)
.L_30:
        /*009c*/ 	.word	0x00000100
        /*00a0*/ 	.word	0x00000001
        /*00a4*/ 	.word	0x00000001


	//----- nvinfo : EIATTR_CBANK_PARAM_SIZE
	.align		4
.L_31:
        /*00a8*/ 	.byte	0x03, 0x19
        /*00aa*/ 	.short	0x003c


	//----- nvinfo : EIATTR_PARAM_CBANK
	.align		4
        /*00ac*/ 	.byte	0x04, 0x0a
        /*00ae*/ 	.short	(.L_33 - .L_32)
	.align		4
.L_32:
        /*00b0*/ 	.word	index@(.nv.constant0.triton_poi_fused__native_batch_norm_legit_no_training_convolution_relu_23)
        /*00b4*/ 	.short	0x0210
        /*00b6*/ 	.short	0x003c


	//----- nvinfo : EIATTR_SW_WAR
	.align		4
.L_33:
        /*00b8*/ 	.byte	0x04, 0x36
        /*00ba*/ 	.short	(.L_35 - .L_34)
.L_34:
        /*00bc*/ 	.word	0x00000008
.L_35:


//--------------------- .nv.callgraph             --------------------------
	.section	.nv.callgraph,"",@"SHT_CUDA_CALLGRAPH"
	.align	4
	.sectionentsize	8
	.align		4
        /*0000*/ 	.word	0x00000000
	.align		4
        /*0004*/ 	.word	0xffffffff
	.align		4
        /*0008*/ 	.word	0x00000000
	.align		4
        /*000c*/ 	.word	0xfffffffe
	.align		4
        /*0010*/ 	.word	0x00000000
	.align		4
        /*0014*/ 	.word	0xfffffffd
	.align		4
        /*0018*/ 	.word	0x00000000
	.align		4
        /*001c*/ 	.word	0xfffffffc


//--------------------- .nv.constant4             --------------------------
	.section	.nv.constant4,"a",@progbits
	.align	8
	.align		8
.nv.constant4:
        /*0000*/ 	.dword	_$_str
	.align		8
        /*0008*/ 	.dword	_$_str_$_2


//--------------------- .text.triton_poi_fused__native_batch_norm_legit_no_training_convolution_relu_23 --------------------------
	.section	.text.triton_poi_fused__native_batch_norm_legit_no_training_convolution_relu_23,"ax",@progbits
	.align	128
        .global         triton_poi_fused__native_batch_norm_legit_no_training_convolution_relu_23
        .type           triton_poi_fused__native_batch_norm_legit_no_training_convolution_relu_23,@function
        .size           triton_poi_fused__native_batch_norm_legit_no_training_convolution_relu_23,(.L_x_1 - triton_poi_fused__native_batch_norm_legit_no_training_convolution_relu_23)
        .other          triton_poi_fused__native_batch_norm_legit_no_training_convolution_relu_23,@"STO_CUDA_ENTRY STV_DEFAULT"
triton_poi_fused__native_batch_norm_legit_no_training_convolution_relu_23:
.text.triton_poi_fused__native_batch_norm_legit_no_training_convolution_relu_23:
[----:B------:R-:W-:Y:S01]  /*0000*/  LDC R1, c[0x0][0x28] ;  /* 0x00000a00ff017b82 */ /* 0x000fe20000000800 */
[----:B------:R-:W1:Y:S07]  /*0010*/  S2R R0, SR_TID.X ;  /* 0x0000000000007919 */ /* 0x000e6e0000002100 */
[----:B------:R-:W2:Y:S01]  /*0020*/  LDC.64 R14, c[0x0][0x228] ;  /* 0x00008a00ff0e7b82 */ /* 0x000ea20000000a00 */
[----:B------:R-:W-:Y:S01]  /*0030*/  ULDC.64 UR4, c[0x0][0x208] ;  /* 0x0000820000047ab9 */ /* 0x000fe20000000a00 */
[----:B------:R-:W3:Y:S06]  /*0040*/  S2R R5, SR_CTAID.X ;  /* 0x0000000000057919 */ /* 0x000eec0000002500 */
[----:B------:R-:W4:Y:S08]  /*0050*/  LDC.64 R10, c[0x0][0x218] ;  /* 0x00008600ff0a7b82 */ /* 0x000f300000000a00 */
[----:B------:R-:W5:Y:S08]  /*0060*/  LDC.64 R12, c[0x0][0x220] ;  /* 0x00008800ff0c7b82 */ /* 0x000f700000000a00 */
[----:B------:R-:W5:Y:S01]  /*0070*/  LDC.64 R16, c[0x0][0x230] ;  /* 0x00008c00ff107b82 */ /* 0x000f620000000a00 */
[----:B-1----:R-:W-:-:S02]  /*0080*/  SHF.L.U32 R0, R0, 0x1, RZ ;  /* 0x0000000100007819 */ /* 0x002fc400000006ff */
[----:B---3--:R-:W-:Y:S02]  /*0090*/  SHF.R.S32.HI R3, RZ, 0x16, R5 ;  /* 0x00000016ff037819 */ /* 0x008fe40000011405 */
[----:B------:R-:W-:Y:S02]  /*00a0*/  LOP3.LUT R0, R0, 0x1fe, RZ, 0xc0, !PT ;  /* 0x000001fe00007812 */ /* 0x000fe400078ec0ff */
[----:B------:R-:W-:Y:S02]  /*00b0*/  SGXT R3, R3, 0x1 ;  /* 0x000000010303781a */ /* 0x000fe40000000200 */
[----:B------:R-:W-:Y:S02]  /*00c0*/  LEA R0, R5, R0, 0x9 ;  /* 0x0000000005007211 */ /* 0x000fe400078e48ff */
[----:B------:R-:W1:Y:S02]  /*00d0*/  LDC.64 R4, c[0x0][0x238] ;  /* 0x00008e00ff047b82 */ /* 0x000e640000000a00 */
[----:B------:R-:W-:-:S04]  /*00e0*/  LEA.HI R3, R3, R0, RZ, 0x8 ;  /* 0x0000000003037211 */ /* 0x000fc800078f40ff */
[----:B------:R-:W-:-:S04]  /*00f0*/  SHF.R.S32.HI R3, RZ, 0x8, R3 ;  /* 0x00000008ff037819 */ /* 0x000fc80000011403 */
[----:B------:R-:W-:-:S04]  /*0100*/  LEA.HI R2, R3, R3, RZ, 0x7 ;  /* 0x0000000303027211 */ /* 0x000fc800078f38ff */
[----:B------:R-:W-:-:S04]  /*0110*/  LOP3.LUT R2, R2, 0xffffff80, RZ, 0xc0, !PT ;  /* 0xffffff8002027812 */ /* 0x000fc800078ec0ff */
[----:B------:R-:W-:Y:S02]  /*0120*/  IADD3 R19, R3, -R2, RZ ;  /* 0x8000000203137210 */ /* 0x000fe40007ffe0ff */
[----:B------:R-:W3:Y:S03]  /*0130*/  LDC.64 R2, c[0x0][0x210] ;  /* 0x00008400ff027b82 */ /* 0x000ee60000000a00 */
[----:B--2---:R-:W-:-:S05]  /*0140*/  IMAD.WIDE R14, R19, 0x4, R14 ;  /* 0x00000004130e7825 */ /* 0x004fca00078e020e */
[----:B------:R2:W2:Y:S01]  /*0150*/  LDG.E.EL R18, desc[UR4][R14.64] ;  /* 0x000000040e127981 */ /* 0x0004a2000c2e1900 */
[----:B----4-:R-:W-:-:S04]  /*0160*/  IMAD.WIDE R10, R19, 0x4, R10 ;  /* 0x00000004130a7825 */ /* 0x010fc800078e020a */
[----:B-----5:R-:W-:Y:S01]  /*0170*/  IMAD.WIDE R12, R19, 0x4, R12 ;  /* 0x00000004130c7825 */ /* 0x020fe200078e020c */
[----:B------:R4:W5:Y:S04]  /*0180*/  LDG.E.EL R8, desc[UR4][R10.64] ;  /* 0x000000040a087981 */ /* 0x000968000c2e1900 */
[----:B------:R-:W5:Y:S01]  /*0190*/  LDG.E.EL R9, desc[UR4][R12.64] ;  /* 0x000000040c097981 */ /* 0x000f62000c2e1900 */
[----:B---3--:R-:W-:-:S05]  /*01a0*/  IMAD.WIDE R2, R0, 0x4, R2 ;  /* 0x0000000400027825 */ /* 0x008fca00078e0202 */
[----:B------:R-:W5:Y:S01]  /*01b0*/  LDG.E.64 R6, desc[UR4][R2.64] ;  /* 0x0000000402067981 */ /* 0x000f62000c1e1b00 */
[----:B0-2---:R-:W-:-:S04]  /*01c0*/  IMAD.WIDE R14, R19, 0x4, R16 ;  /* 0x00000004130e7825 */ /* 0x005fc800078e0210 */
[----:B-1----:R-:W-:Y:S02]  /*01d0*/  IMAD.WIDE R16, R19, 0x4, R4 ;  /* 0x0000000413107825 */ /* 0x002fe400078e0204 */
[----:B------:R-:W2:Y:S01]  /*01e0*/  LDG.E.EL R14, desc[UR4][R14.64] ;  /* 0x000000040e0e7981 */ /* 0x000ea2000c2e1900 */
[----:B----4-:R-:W-:Y:S01]  /*01f0*/  HFMA2.MMA R10, -RZ, RZ, 1.625, 0 ;  /* 0x3e800000ff0a7435 */ /* 0x010fe200000001ff */
[----:B------:R-:W0:Y:S02]  /*0200*/  LDC.64 R4, c[0x0][0x240] ;  /* 0x00009000ff047b82 */ /* 0x000e240000000a00 */
[----:B------:R-:W2:Y:S01]  /*0210*/  LDG.E.EL R17, desc[UR4][R16.64] ;  /* 0x0000000410117981 */ /* 0x000ea2000c2e1900 */
[----:B0-----:R-:W-:-:S04]  /*0220*/  IMAD.WIDE R4, R0, 0x4, R4 ;  /* 0x0000000400047825 */ /* 0x001fc800078e0204 */
[----:B------:R-:W-:-:S04]  /*0230*/  FADD R18, R18, 9.9999997473787516356e-06 ;  /* 0x3727c5ac12127421 */ /* 0x000fc80000000000 */
[----:B------:R-:W0:Y:S02]  /*0240*/  MUFU.SQRT R19, R18 ;  /* 0x0000001200137308 */ /* 0x000e240000002000 */
[C---:B0-----:R-:W-:Y:S02]  /*0250*/  FSETP.GT.AND P0, PT, R19.reuse, 8.50705917302346158658e+37, PT ;  /* 0x7e8000001300780b */ /* 0x041fe40003f04000 */
[----:B------:R-:W-:-:S11]  /*0260*/  FSETP.GEU.AND P1, PT, R19, 1.175494350822287508e-38, PT ;  /* 0x008000001300780b */ /* 0x000fd60003f2e000 */
[----:B------:R-:W-:-:S04]  /*0270*/  @P0 FMUL R19, R19, 0.25 ;  /* 0x3e80000013130820 */ /* 0x000fc80000400000 */
[----:B------:R-:W-:-:S06]  /*0280*/  @!P1 FMUL R19, R19, 16777216 ;  /* 0x4b80000013139820 */ /* 0x000fcc0000400000 */
[----:B------:R-:W0:Y:S01]  /*0290*/  MUFU.RCP R19, R19 ;  /* 0x0000001300137308 */ /* 0x000e220000001000 */
[----:B------:R-:W-:Y:S01]  /*02a0*/  FSEL R10, R10, 1, P0 ;  /* 0x3f8000000a0a7808 */ /* 0x000fe20000000000 */
[--C-:B-----5:R-:W-:Y:S01]  /*02b0*/  FADD R6, R6, R8.reuse ;  /* 0x0000000806067221 */ /* 0x120fe20000000000 */
[----:B------:R-:W-:-:S03]  /*02c0*/  FADD R7, R7, R8 ;  /* 0x0000000807077221 */ /* 0x000fc60000000000 */
[----:B------:R-:W-:Y:S01]  /*02d0*/  @!P1 FMUL R10, R10, 16777216 ;  /* 0x4b8000000a0a9820 */ /* 0x000fe20000400000 */
[C---:B------:R-:W-:Y:S01]  /*02e0*/  FADD R8, -R9.reuse, R6 ;  /* 0x0000000609087221 */ /* 0x040fe20000000100 */
[----:B------:R-:W-:Y:S02]  /*02f0*/  FADD R9, -R9, R7 ;  /* 0x0000000709097221 */ /* 0x000fe40000000100 */
[----:B0-----:R-:W-:-:S04]  /*0300*/  FMUL R10, R19, R10 ;  /* 0x0000000a130a7220 */ /* 0x001fc80000400000 */
[-C--:B------:R-:W-:Y:S01]  /*0310*/  FMUL R8, R8, R10.reuse ;  /* 0x0000000a08087220 */ /* 0x080fe20000400000 */
[----:B------:R-:W-:-:S03]  /*0320*/  FMUL R10, R9, R10 ;  /* 0x0000000a090a7220 */ /* 0x000fc60000400000 */
[C-C-:B--2---:R-:W-:Y:S01]  /*0330*/  FFMA R8, R14.reuse, R8, R17.reuse ;  /* 0x000000080e087223 */ /* 0x144fe20000000011 */
[----:B------:R-:W-:-:S04]  /*0340*/  FFMA R10, R14, R10, R17 ;  /* 0x0000000a0e0a7223 */ /* 0x000fc80000000011 */
[----:B------:R-:W-:Y:S02]  /*0350*/  FSETP.GEU.AND P0, PT, R8, RZ, PT ;  /* 0x000000ff0800720b */ /* 0x000fe40003f0e000 */
[----:B------:R-:W-:Y:S02]  /*0360*/  FSETP.GEU.AND P1, PT, R10, RZ, PT ;  /* 0x000000ff0a00720b */ /* 0x000fe40003f2e000 */
[----:B------:R-:W-:Y:S02]  /*0370*/  FSEL R8, R8, RZ, P0 ;  /* 0x000000ff08087208 */ /* 0x000fe40000000000 */
[----:B------:R-:W-:Y:S01]  /*0380*/  FSEL R9, R10, RZ, P1 ;  /* 0x000000ff0a097208 */ /* 0x000fe20000800000 */
[----:B------:R-:W-:Y:S04]  /*0390*/  STG.E.64 desc[UR4][R2.64], R6 ;  /* 0x0000000602007986 */ /* 0x000fe8000c101b04 */
[----:B------:R-:W-:Y:S01]  /*03a0*/  STG.E.64 desc[UR4][R4.64], R8 ;  /* 0x0000000804007986 */ /* 0x000fe2000c101b04 */
[----:B------:R-:W-:Y:S05]  /*03b0*/  EXIT ;  /* 0x000000000000794d */ /* 0x000fea0003800000 */
.L_x_0:
[----:B------:R-:W-:-:S00]  /*03c0*/  BRA `(.L_x_0) ;  /* 0xfffffffc00fc7947 */ /* 0x000fc0000383ffff */
[----:B------:R-:W-:-:S00]  /*03d0*/  NOP ;  /* 0x0000000000007918 */ /* 0x000fc00000000000 */
        /* <DEDUP_REMOVED lines=10> */
.L_x_1:


//--------------------- .nv.global.init           --------------------------
	.section	.nv.global.init,"aw",@progbits
.nv.global.init:
	.type		_$_str,@object
	.size		_$_str,(_$_str_$_2 - _$_str)
_$_str:
        /*0000*/ 	.byte	0x5f, 0x5f, 0x43, 0x55, 0x44, 0x41, 0x5f, 0x46, 0x54, 0x5a, 0x00
	.type		_$_str_$_2,@object
	.size		_$_str_$_2,(.L_1 - _$_str_$_2)
_$_str_$_2:
        /*000b*/ 	.byte	0x5f, 0x5f, 0x43, 0x55, 0x44, 0x41, 0x5f, 0x50, 0x52, 0x45, 0x43, 0x5f, 0x53, 0x51, 0x52, 0x54
        /*001b*/ 	.byte	0x00
.L_1:


//--------------------- .nv.constant0.triton_poi_fused__native_batch_norm_legit_no_training_convolution_relu_23 --------------------------
	.section	.nv.constant0.triton_poi_fused__native_batch_norm_legit_no_training_convolution_relu_23,"a",@progbits
	.sectionflags	@""
	.align	4
.nv.constant0.triton_poi_fused__native_batch_norm_legit_no_training_convolution_relu_23:
	.zero		588
